//
// Generated by NVIDIA NVVM Compiler
//
// Compiler Build ID: CL-36424714
// Cuda compilation tools, release 13.0, V13.0.88
// Based on NVVM 20.0.0
//

.version 9.0
.target sm_100
.address_size 64

	// .globl	_Z8sumArrayPfS_i
.extern .shared .align 16 .b8 temp[];

.visible .entry _Z8sumArrayPfS_i(
	.param .u64 .ptr .align 1 _Z8sumArrayPfS_i_param_0,
	.param .u64 .ptr .align 1 _Z8sumArrayPfS_i_param_1,
	.param .u32 _Z8sumArrayPfS_i_param_2
)
{
	.reg .pred 	%p<6>;
	.reg .b32 	%r<15>;
	.reg .b32 	%f<6>;
	.reg .b64 	%rd<9>;

	ld.param.u64 	%rd1, [_Z8sumArrayPfS_i_param_0];
	ld.param.u64 	%rd2, [_Z8sumArrayPfS_i_param_1];
	ld.param.u32 	%r8, [_Z8sumArrayPfS_i_param_2];
	mov.u32 	%r1, %tid.x;
	mov.u32 	%r2, %ctaid.x;
	mov.u32 	%r14, %ntid.x;
	mad.lo.s32 	%r4, %r2, %r14, %r1;
	setp.ge.s32 	%p1, %r4, %r8;
	shl.b32 	%r9, %r1, 2;
	mov.u32 	%r10, temp;
	add.s32 	%r5, %r10, %r9;
	@%p1 bra 	$L__BB0_2;
	cvta.to.global.u64 	%rd3, %rd1;
	mul.wide.s32 	%rd4, %r4, 4;
	add.s64 	%rd5, %rd3, %rd4;
	ld.global.f32 	%f1, [%rd5];
	st.shared.f32 	[%r5], %f1;
	bra.uni 	$L__BB0_3;
$L__BB0_2:
	mov.b32 	%r11, 0;
	st.shared.u32 	[%r5], %r11;
$L__BB0_3:
	bar.sync 	0;
	setp.lt.u32 	%p2, %r14, 2;
	@%p2 bra 	$L__BB0_7;
$L__BB0_4:
	shr.u32 	%r7, %r14, 1;
	setp.ge.u32 	%p3, %r1, %r7;
	@%p3 bra 	$L__BB0_6;
	shl.b32 	%r12, %r7, 2;
	add.s32 	%r13, %r5, %r12;
	ld.shared.f32 	%f2, [%r13];
	ld.shared.f32 	%f3, [%r5];
	add.f32 	%f4, %f2, %f3;
	st.shared.f32 	[%r5], %f4;
$L__BB0_6:
	bar.sync 	0;
	setp.gt.u32 	%p4, %r14, 3;
	mov.u32 	%r14, %r7;
	@%p4 bra 	$L__BB0_4;
$L__BB0_7:
	setp.ne.s32 	%p5, %r1, 0;
	@%p5 bra 	$L__BB0_9;
	ld.shared.f32 	%f5, [temp];
	cvta.to.global.u64 	%rd6, %rd2;
	mul.wide.u32 	%rd7, %r2, 4;
	add.s64 	%rd8, %rd6, %rd7;
	st.global.f32 	[%rd8], %f5;
$L__BB0_9:
	ret;

}


// ===== COMPILED SASS (sm_100) =====

	.target	sm_100

	.elftype	@"ET_EXEC"


//--------------------- .note.nv.tkinfo           --------------------------
	.section	.note.nv.tkinfo,"",@"SHT_NOTE"
	.sectionflags	@"SHF_NOTE_NV_TKINFO"
	.tkinfo
        /*0018*/ 	.word	0x00000002
        /*0030*/ 	.string	""
        /*0030*/ 	.string	"ptxas"
        /*0030*/ 	.string	"Cuda compilation tools, release 13.0, V13.0.88"
        /*0030*/ 	.string	"Build cuda_13.0.r13.0/compiler.36424714_0"
        /*0030*/ 	.string	"-arch sm_100 -m 64 "



//--------------------- .note.nv.cuinfo           --------------------------
	.section	.note.nv.cuinfo,"",@"SHT_NOTE"
	.sectionflags	@"SHF_NOTE_NV_CUINFO"
        /*0018*/ 	.short	0x0002
        /*001a*/ 	.short	0x0064
        /*001c*/ 	.short	0x0082
	.zero		2


//--------------------- .nv.info                  --------------------------
	.section	.nv.info,"",@"SHT_CUDA_INFO"
	.align	4


	//----- nvinfo : EIATTR_REGCOUNT
	.align		4
        /*0000*/ 	.byte	0x04, 0x2f
        /*0002*/ 	.short	(.L_1 - .L_0)
	.align		4
.L_0:
        /*0004*/ 	.word	index@(_Z8sumArrayPfS_i)
        /*0008*/ 	.word	0x0000000a


	//----- nvinfo : EIATTR_FRAME_SIZE
	.align		4
.L_1:
        /*000c*/ 	.byte	0x04, 0x11
        /*000e*/ 	.short	(.L_3 - .L_2)
	.align		4
.L_2:
        /*0010*/ 	.word	index@(_Z8sumArrayPfS_i)
        /*0014*/ 	.word	0x00000000


	//----- nvinfo : EIATTR_MIN_STACK_SIZE
	.align		4
.L_3:
        /*0018*/ 	.byte	0x04, 0x12
        /*001a*/ 	.short	(.L_5 - .L_4)
	.align		4
.L_4:
        /*001c*/ 	.word	index@(_Z8sumArrayPfS_i)
        /*0020*/ 	.word	0x00000000
.L_5:


//--------------------- .nv.compat                --------------------------
	.section	.nv.compat,"",@"SHT_CUDA_COMPAT_INFO"
	.align	4
        /*0000*/ 	.byte	0x02, 0x09, 0x00, 0x00, 0x02, 0x02, 0x01, 0x00, 0x02, 0x05, 0x05, 0x00, 0x03, 0x07, 0x01, 0x01
        /*0010*/ 	.byte	0x02, 0x03, 0x00, 0x00, 0x02, 0x06, 0x01, 0x00, 0x04, 0x0b, 0x08, 0x00, 0x09, 0x00, 0x00, 0x00
        /*0020*/ 	.byte	0x00, 0x00, 0x00, 0x00


//--------------------- .nv.info._Z8sumArrayPfS_i --------------------------
	.section	.nv.info._Z8sumArrayPfS_i,"",@"SHT_CUDA_INFO"
	.sectionflags	@""
	.align	4


	//----- nvinfo : EIATTR_CUDA_API_VERSION
	.align		4
        /*0000*/ 	.byte	0x04, 0x37
        /*0002*/ 	.short	(.L_7 - .L_6)
.L_6:
        /*0004*/ 	.word	0x00000082


	//----- nvinfo : EIATTR_KPARAM_INFO
	.align		4
.L_7:
        /*0008*/ 	.byte	0x04, 0x17
        /*000a*/ 	.short	(.L_9 - .L_8)
.L_8:
        /*000c*/ 	.word	0x00000000
        /*0010*/ 	.short	0x0002
        /*0012*/ 	.short	0x0010
        /*0014*/ 	.byte	0x00, 0xf0, 0x11, 0x00


	//----- nvinfo : EIATTR_KPARAM_INFO
	.align		4
.L_9:
        /*0018*/ 	.byte	0x04, 0x17
        /*001a*/ 	.short	(.L_11 - .L_10)
.L_10:
        /*001c*/ 	.word	0x00000000
        /*0020*/ 	.short	0x0001
        /*0022*/ 	.short	0x0008
        /*0024*/ 	.byte	0x00, 0xf5, 0x21, 0x00


	//----- nvinfo : EIATTR_KPARAM_INFO
	.align		4
.L_11:
        /*0028*/ 	.byte	0x04, 0x17
        /*002a*/ 	.short	(.L_13 - .L_12)
.L_12:
        /*002c*/ 	.word	0x00000000
        /*0030*/ 	.short	0x0000
        /*0032*/ 	.short	0x0000
        /*0034*/ 	.byte	0x00, 0xf5, 0x21, 0x00


	//----- nvinfo : EIATTR_SPARSE_MMA_MASK
	.align		4
.L_13:
        /*0038*/ 	.byte	0x03, 0x50
        /*003a*/ 	.short	0x0000


	//----- nvinfo : EIATTR_MAXREG_COUNT
	.align		4
        /*003c*/ 	.byte	0x03, 0x1b
        /*003e*/ 	.short	0x00ff


	//----- nvinfo : EIATTR_NUM_BARRIERS
	.align		4
        /*0040*/ 	.byte	0x02, 0x4c
        /*0042*/ 	.byte	0x01
	.zero		1


	//----- nvinfo : EIATTR_MERCURY_ISA_VERSION
	.align		4
        /*0044*/ 	.byte	0x03, 0x5f
        /*0046*/ 	.short	0x0101


	//----- nvinfo : EIATTR_VRC_CTA_INIT_COUNT
	.align		4
        /*0048*/ 	.byte	0x02, 0x4a
	.zero		1
	.zero		1


	//----- nvinfo : EIATTR_EXIT_INSTR_OFFSETS
	.align		4
        /*004c*/ 	.byte	0x04, 0x1c
        /*004e*/ 	.short	(.L_15 - .L_14)


	//   ....[0]....
.L_14:
        /*0050*/ 	.word	0x00000210


	//   ....[1]....
        /*0054*/ 	.word	0x00000290


	//----- nvinfo : EIATTR_CBANK_PARAM_SIZE
	.align		4
.L_15:
        /*0058*/ 	.byte	0x03, 0x19
        /*005a*/ 	.short	0x0014


	//----- nvinfo : EIATTR_PARAM_CBANK
	.align		4
        /*005c*/ 	.byte	0x04, 0x0a
        /*005e*/ 	.short	(.L_17 - .L_16)
	.align		4
.L_16:
        /*0060*/ 	.word	index@(.nv.constant0._Z8sumArrayPfS_i)
        /*0064*/ 	.short	0x0380
        /*0066*/ 	.short	0x0014


	//----- nvinfo : EIATTR_SW_WAR
	.align		4
.L_17:
        /*0068*/ 	.byte	0x04, 0x36
        /*006a*/ 	.short	(.L_19 - .L_18)
.L_18:
        /*006c*/ 	.word	0x00000008
.L_19:


//--------------------- .nv.callgraph             --------------------------
	.section	.nv.callgraph,"",@"SHT_CUDA_CALLGRAPH"
	.align	4
	.sectionentsize	8
	.align		4
        /*0000*/ 	.word	0x00000000
	.align		4
        /*0004*/ 	.word	0xffffffff
	.align		4
        /*0008*/ 	.word	0x00000000
	.align		4
        /*000c*/ 	.word	0xfffffffe
	.align		4
        /*0010*/ 	.word	0x00000000
	.align		4
        /*0014*/ 	.word	0xfffffffd
	.align		4
        /*0018*/ 	.word	0x00000000
	.align		4
        /*001c*/ 	.word	0xfffffffc


//--------------------- .text._Z8sumArrayPfS_i    --------------------------
	.section	.text._Z8sumArrayPfS_i,"ax",@progbits
	.align	128
        .global         _Z8sumArrayPfS_i
        .type           _Z8sumArrayPfS_i,@function
        .size           _Z8sumArrayPfS_i,(.L_x_3 - _Z8sumArrayPfS_i)
        .other          _Z8sumArrayPfS_i,@"STO_CUDA_ENTRY STV_DEFAULT"
_Z8sumArrayPfS_i:
.text._Z8sumArrayPfS_i:
[----:B------:R-:W-:Y:S01]  /*0000*/  LDC R1, c[0x0][0x37c] ;  /* 0x0000df00ff017b82 */ /* 0x000fe20000000800 */
[----:B------:R-:W0:Y:S01]  /*0010*/  S2R R6, SR_TID.X ;  /* 0x0000000000067919 */ /* 0x000e220000002100 */
[----:B------:R-:W0:Y:S01]  /*0020*/  LDCU UR8, c[0x0][0x360] ;  /* 0x00006c00ff0877ac */ /* 0x000e220008000800 */
[----:B------:R-:W0:Y:S01]  /*0030*/  S2R R7, SR_CTAID.X ;  /* 0x0000000000077919 */ /* 0x000e220000002500 */
[----:B------:R-:W1:Y:S01]  /*0040*/  LDCU UR4, c[0x0][0x390] ;  /* 0x00007200ff0477ac */ /* 0x000e620008000800 */
[----:B------:R-:W2:Y:S01]  /*0050*/  LDCU.64 UR6, c[0x0][0x358] ;  /* 0x00006b00ff0677ac */ /* 0x000ea20008000a00 */
[----:B0-----:R-:W-:-:S05]  /*0060*/  IMAD R5, R7, UR8, R6 ;  /* 0x0000000807057c24 */ /* 0x001fca000f8e0206 */
[----:B-1----:R-:W-:-:S13]  /*0070*/  ISETP.GE.AND P1, PT, R5, UR4, PT ;  /* 0x0000000405007c0c */ /* 0x002fda000bf26270 */
[----:B------:R-:W0:Y:S02]  /*0080*/  @!P1 LDC.64 R2, c[0x0][0x380] ;  /* 0x0000e000ff029b82 */ /* 0x000e240000000a00 */
[----:B0-----:R-:W-:-:S06]  /*0090*/  @!P1 IMAD.WIDE R2, R5, 0x4, R2 ;  /* 0x0000000405029825 */ /* 0x001fcc00078e0202 */
[----:B--2---:R-:W2:Y:S01]  /*00a0*/  @!P1 LDG.E R3, desc[UR6][R2.64] ;  /* 0x0000000602039981 */ /* 0x004ea2000c1e1900 */
[----:B------:R-:W0:Y:S01]  /*00b0*/  S2UR UR5, SR_CgaCtaId ;  /* 0x00000000000579c3 */ /* 0x000e220000008800 */
[----:B------:R-:W-:Y:S01]  /*00c0*/  IMAD.U32 R4, RZ, RZ, UR8 ;  /* 0x00000008ff047e24 */ /* 0x000fe2000f8e00ff */
[----:B------:R-:W-:Y:S01]  /*00d0*/  UMOV UR4, 0x400 ;  /* 0x0000040000047882 */ /* 0x000fe20000000000 */
[----:B------:R-:W-:-:S03]  /*00e0*/  ISETP.NE.AND P0, PT, R6, RZ, PT ;  /* 0x000000ff0600720c */ /* 0x000fc60003f05270 */
[----:B------:R-:W-:Y:S01]  /*00f0*/  ISETP.GE.U32.AND P2, PT, R4, 0x2, PT ;  /* 0x000000020400780c */ /* 0x000fe20003f46070 */
[----:B0-----:R-:W-:-:S06]  /*0100*/  ULEA UR4, UR5, UR4, 0x18 ;  /* 0x0000000405047291 */ /* 0x001fcc000f8ec0ff */
[----:B------:R-:W-:-:S05]  /*0110*/  LEA R0, R6, UR4, 0x2 ;  /* 0x0000000406007c11 */ /* 0x000fca000f8e10ff */
[----:B--2---:R0:W-:Y:S04]  /*0120*/  @!P1 STS [R0], R3 ;  /* 0x0000000300009388 */ /* 0x0041e80000000800 */
[----:B------:R0:W-:Y:S01]  /*0130*/  @P1 STS [R0], RZ ;  /* 0x000000ff00001388 */ /* 0x0001e20000000800 */
[----:B------:R-:W-:Y:S06]  /*0140*/  BAR.SYNC.DEFER_BLOCKING 0x0 ;  /* 0x0000000000007b1d */ /* 0x000fec0000010000 */
[----:B------:R-:W-:Y:S05]  /*0150*/  @!P2 BRA `(.L_x_0) ;  /* 0x00000000002ca947 */ /* 0x000fea0003800000 */
.L_x_1:
[----:B------:R-:W-:-:S04]  /*0160*/  SHF.R.U32.HI R5, RZ, 0x1, R4 ;  /* 0x00000001ff057819 */ /* 0x000fc80000011604 */
[----:B------:R-:W-:-:S13]  /*0170*/  ISETP.GE.U32.AND P1, PT, R6, R5, PT ;  /* 0x000000050600720c */ /* 0x000fda0003f26070 */
[----:B------:R-:W-:Y:S01]  /*0180*/  @!P1 IMAD R2, R5, 0x4, R0 ;  /* 0x0000000405029824 */ /* 0x000fe200078e0200 */
[----:B0-----:R-:W-:Y:S05]  /*0190*/  @!P1 LDS R3, [R0] ;  /* 0x0000000000039984 */ /* 0x001fea0000000800 */
[----:B------:R-:W0:Y:S02]  /*01a0*/  @!P1 LDS R2, [R2] ;  /* 0x0000000002029984 */ /* 0x000e240000000800 */
[----:B0-----:R-:W-:-:S05]  /*01b0*/  @!P1 FADD R3, R2, R3 ;  /* 0x0000000302039221 */ /* 0x001fca0000000000 */
[----:B------:R1:W-:Y:S01]  /*01c0*/  @!P1 STS [R0], R3 ;  /* 0x0000000300009388 */ /* 0x0003e20000000800 */
[----:B------:R-:W-:Y:S01]  /*01d0*/  BAR.SYNC.DEFER_BLOCKING 0x0 ;  /* 0x0000000000007b1d */ /* 0x000fe20000010000 */
[----:B------:R-:W-:Y:S01]  /*01e0*/  ISETP.GT.U32.AND P1, PT, R4, 0x3, PT ;  /* 0x000000030400780c */ /* 0x000fe20003f24070 */
[----:B------:R-:W-:-:S12]  /*01f0*/  IMAD.MOV.U32 R4, RZ, RZ, R5 ;  /* 0x000000ffff047224 */ /* 0x000fd800078e0005 */
[----:B-1----:R-:W-:Y:S05]  /*0200*/  @P1 BRA `(.L_x_1) ;  /* 0xfffffffc00d41947 */ /* 0x002fea000383ffff */
.L_x_0:
[----:B------:R-:W-:Y:S05]  /*0210*/  @P0 EXIT ;  /* 0x000000000000094d */ /* 0x000fea0003800000 */
[----:B------:R-:W1:Y:S01]  /*0220*/  S2UR UR5, SR_CgaCtaId ;  /* 0x00000000000579c3 */ /* 0x000e620000008800 */
[----:B------:R-:W-:-:S07]  /*0230*/  UMOV UR4, 0x400 ;  /* 0x0000040000047882 */ /* 0x000fce0000000000 */
[----:B0-----:R-:W0:Y:S01]  /*0240*/  LDC.64 R2, c[0x0][0x388] ;  /* 0x0000e200ff027b82 */ /* 0x001e220000000a00 */
[----:B-1----:R-:W-:Y:S01]  /*0250*/  ULEA UR4, UR5, UR4, 0x18 ;  /* 0x0000000405047291 */ /* 0x002fe2000f8ec0ff */
[----:B0-----:R-:W-:-:S08]  /*0260*/  IMAD.WIDE.U32 R2, R7, 0x4, R2 ;  /* 0x0000000407027825 */ /* 0x001fd000078e0002 */
[----:B------:R-:W0:Y:S04]  /*0270*/  LDS R5, [UR4] ;  /* 0x00000004ff057984 */ /* 0x000e280008000800 */
[----:B0-----:R-:W-:Y:S01]  /*0280*/  STG.E desc[UR6][R2.64], R5 ;  /* 0x0000000502007986 */ /* 0x001fe2000c101906 */
[----:B------:R-:W-:Y:S05]  /*0290*/  EXIT ;  /* 0x000000000000794d */ /* 0x000fea0003800000 */
.L_x_2:
[----:B------:R-:W-:-:S00]  /*02a0*/  BRA `(.L_x_2) ;  /* 0xfffffffc00fc7947 */ /* 0x000fc0000383ffff */
[----:B------:R-:W-:-:S00]  /*02b0*/  NOP ;  /* 0x0000000000007918 */ /* 0x000fc00000000000 */
        /* <DEDUP_REMOVED lines=12> */
.L_x_3:


//--------------------- .nv.shared._Z8sumArrayPfS_i --------------------------
	.section	.nv.shared._Z8sumArrayPfS_i,"aw",@nobits
	.sectionflags	@""
	.align	16
	.zero		1024


//--------------------- .nv.shared.reserved.0     --------------------------
	.section	.nv.shared.reserved.0,"aw",@nobits
	.weak		__nv_reservedSMEM_offset_0_alias
	.size		__nv_reservedSMEM_offset_0_alias, 0, 64
	.other		__nv_reservedSMEM_offset_0_alias,@"STO_CUDA_RESERVED_SHARED STV_DEFAULT"
__nv_reservedSMEM_offset_0_alias:
	.zero		0
	.zero		64


//--------------------- .nv.constant0._Z8sumArrayPfS_i --------------------------
	.section	.nv.constant0._Z8sumArrayPfS_i,"a",@progbits
	.sectionflags	@""
	.align	4
.nv.constant0._Z8sumArrayPfS_i:
	.zero		916


//--------------------- SYMBOLS --------------------------

	.type		.nv.reservedSmem.offset0,@object
	.size		.nv.reservedSmem.offset0,0x4
	.type		.nv.reservedSmem.cap,@object
	.size		.nv.reservedSmem.cap,0x4
